//
// Generated by NVIDIA NVVM Compiler
//
// Compiler Build ID: CL-36424714
// Cuda compilation tools, release 13.0, V13.0.88
// Based on NVVM 20.0.0
//

.version 9.0
.target sm_100
.address_size 64

	// .globl	_Z14transposeNaivePKiPii
// _ZZ15transposeSharedPKiPiiE4tile has been demoted

.visible .entry _Z14transposeNaivePKiPii(
	.param .u64 .ptr .align 1 _Z14transposeNaivePKiPii_param_0,
	.param .u64 .ptr .align 1 _Z14transposeNaivePKiPii_param_1,
	.param .u32 _Z14transposeNaivePKiPii_param_2
)
{
	.reg .pred 	%p<2>;
	.reg .b32 	%r<14>;
	.reg .b64 	%rd<9>;

	ld.param.u64 	%rd1, [_Z14transposeNaivePKiPii_param_0];
	ld.param.u64 	%rd2, [_Z14transposeNaivePKiPii_param_1];
	ld.param.u32 	%r3, [_Z14transposeNaivePKiPii_param_2];
	mov.u32 	%r4, %ctaid.y;
	mov.u32 	%r5, %ntid.y;
	mov.u32 	%r6, %tid.y;
	mad.lo.s32 	%r1, %r4, %r5, %r6;
	mov.u32 	%r7, %ctaid.x;
	mov.u32 	%r8, %ntid.x;
	mov.u32 	%r9, %tid.x;
	mad.lo.s32 	%r2, %r7, %r8, %r9;
	max.s32 	%r10, %r1, %r2;
	setp.ge.s32 	%p1, %r10, %r3;
	@%p1 bra 	$L__BB0_2;
	cvta.to.global.u64 	%rd3, %rd1;
	cvta.to.global.u64 	%rd4, %rd2;
	mad.lo.s32 	%r11, %r3, %r1, %r2;
	mul.wide.s32 	%rd5, %r11, 4;
	add.s64 	%rd6, %rd3, %rd5;
	ld.global.nc.u32 	%r12, [%rd6];
	mad.lo.s32 	%r13, %r3, %r2, %r1;
	mul.wide.s32 	%rd7, %r13, 4;
	add.s64 	%rd8, %rd4, %rd7;
	st.global.u32 	[%rd8], %r12;
$L__BB0_2:
	ret;

}
	// .globl	_Z15transposeSharedPKiPii
.visible .entry _Z15transposeSharedPKiPii(
	.param .u64 .ptr .align 1 _Z15transposeSharedPKiPii_param_0,
	.param .u64 .ptr .align 1 _Z15transposeSharedPKiPii_param_1,
	.param .u32 _Z15transposeSharedPKiPii_param_2
)
{
	.reg .pred 	%p<17>;
	.reg .b32 	%r<84>;
	.reg .b64 	%rd<37>;
	// demoted variable
	.shared .align 4 .b8 _ZZ15transposeSharedPKiPiiE4tile[4224];
	ld.param.u64 	%rd3, [_Z15transposeSharedPKiPii_param_0];
	ld.param.u64 	%rd4, [_Z15transposeSharedPKiPii_param_1];
	ld.param.u32 	%r27, [_Z15transposeSharedPKiPii_param_2];
	cvta.to.global.u64 	%rd1, %rd3;
	cvta.to.global.u64 	%rd2, %rd4;
	mov.u32 	%r28, %ctaid.x;
	shl.b32 	%r1, %r28, 5;
	mov.u32 	%r2, %tid.x;
	add.s32 	%r3, %r1, %r2;
	mov.u32 	%r29, %ctaid.y;
	shl.b32 	%r4, %r29, 5;
	mov.u32 	%r5, %tid.y;
	add.s32 	%r30, %r4, %r5;
	shl.b32 	%r31, %r2, 2;
	mov.u32 	%r32, _ZZ15transposeSharedPKiPiiE4tile;
	add.s32 	%r7, %r32, %r31;
	max.s32 	%r33, %r3, %r30;
	setp.ge.s32 	%p1, %r33, %r27;
	mad.lo.s32 	%r8, %r5, 132, %r7;
	@%p1 bra 	$L__BB1_2;
	mad.lo.s32 	%r34, %r30, %r27, %r3;
	mul.wide.s32 	%rd5, %r34, 4;
	add.s64 	%rd6, %rd1, %rd5;
	ld.global.nc.u32 	%r35, [%rd6];
	st.shared.u32 	[%r8], %r35;
$L__BB1_2:
	add.s32 	%r9, %r30, 4;
	max.s32 	%r36, %r3, %r9;
	setp.ge.s32 	%p2, %r36, %r27;
	@%p2 bra 	$L__BB1_4;
	mad.lo.s32 	%r37, %r9, %r27, %r3;
	mul.wide.s32 	%rd7, %r37, 4;
	add.s64 	%rd8, %rd1, %rd7;
	ld.global.nc.u32 	%r38, [%rd8];
	st.shared.u32 	[%r8+528], %r38;
$L__BB1_4:
	add.s32 	%r10, %r30, 8;
	max.s32 	%r39, %r3, %r10;
	setp.ge.s32 	%p3, %r39, %r27;
	@%p3 bra 	$L__BB1_6;
	mad.lo.s32 	%r40, %r10, %r27, %r3;
	mul.wide.s32 	%rd9, %r40, 4;
	add.s64 	%rd10, %rd1, %rd9;
	ld.global.nc.u32 	%r41, [%rd10];
	st.shared.u32 	[%r8+1056], %r41;
$L__BB1_6:
	add.s32 	%r11, %r30, 12;
	max.s32 	%r42, %r3, %r11;
	setp.ge.s32 	%p4, %r42, %r27;
	@%p4 bra 	$L__BB1_8;
	mad.lo.s32 	%r43, %r11, %r27, %r3;
	mul.wide.s32 	%rd11, %r43, 4;
	add.s64 	%rd12, %rd1, %rd11;
	ld.global.nc.u32 	%r44, [%rd12];
	st.shared.u32 	[%r8+1584], %r44;
$L__BB1_8:
	add.s32 	%r12, %r30, 16;
	max.s32 	%r45, %r3, %r12;
	setp.ge.s32 	%p5, %r45, %r27;
	@%p5 bra 	$L__BB1_10;
	mad.lo.s32 	%r46, %r12, %r27, %r3;
	mul.wide.s32 	%rd13, %r46, 4;
	add.s64 	%rd14, %rd1, %rd13;
	ld.global.nc.u32 	%r47, [%rd14];
	st.shared.u32 	[%r8+2112], %r47;
$L__BB1_10:
	add.s32 	%r13, %r30, 20;
	max.s32 	%r48, %r3, %r13;
	setp.ge.s32 	%p6, %r48, %r27;
	@%p6 bra 	$L__BB1_12;
	mad.lo.s32 	%r49, %r13, %r27, %r3;
	mul.wide.s32 	%rd15, %r49, 4;
	add.s64 	%rd16, %rd1, %rd15;
	ld.global.nc.u32 	%r50, [%rd16];
	st.shared.u32 	[%r8+2640], %r50;
$L__BB1_12:
	add.s32 	%r14, %r30, 24;
	max.s32 	%r51, %r3, %r14;
	setp.ge.s32 	%p7, %r51, %r27;
	@%p7 bra 	$L__BB1_14;
	mad.lo.s32 	%r52, %r14, %r27, %r3;
	mul.wide.s32 	%rd17, %r52, 4;
	add.s64 	%rd18, %rd1, %rd17;
	ld.global.nc.u32 	%r53, [%rd18];
	st.shared.u32 	[%r8+3168], %r53;
$L__BB1_14:
	add.s32 	%r15, %r30, 28;
	max.s32 	%r54, %r3, %r15;
	setp.ge.s32 	%p8, %r54, %r27;
	@%p8 bra 	$L__BB1_16;
	mad.lo.s32 	%r55, %r15, %r27, %r3;
	mul.wide.s32 	%rd19, %r55, 4;
	add.s64 	%rd20, %rd1, %rd19;
	ld.global.nc.u32 	%r56, [%rd20];
	st.shared.u32 	[%r8+3696], %r56;
$L__BB1_16:
	bar.sync 	0;
	add.s32 	%r16, %r4, %r2;
	add.s32 	%r17, %r1, %r5;
	shl.b32 	%r57, %r2, 7;
	add.s32 	%r58, %r7, %r57;
	shl.b32 	%r59, %r5, 2;
	add.s32 	%r18, %r58, %r59;
	max.s32 	%r60, %r16, %r17;
	setp.ge.s32 	%p9, %r60, %r27;
	@%p9 bra 	$L__BB1_18;
	ld.shared.u32 	%r61, [%r18];
	mad.lo.s32 	%r62, %r17, %r27, %r16;
	mul.wide.s32 	%rd21, %r62, 4;
	add.s64 	%rd22, %rd2, %rd21;
	st.global.u32 	[%rd22], %r61;
$L__BB1_18:
	add.s32 	%r19, %r17, 4;
	max.s32 	%r63, %r16, %r19;
	setp.ge.s32 	%p10, %r63, %r27;
	@%p10 bra 	$L__BB1_20;
	ld.shared.u32 	%r64, [%r18+16];
	mad.lo.s32 	%r65, %r19, %r27, %r16;
	mul.wide.s32 	%rd23, %r65, 4;
	add.s64 	%rd24, %rd2, %rd23;
	st.global.u32 	[%rd24], %r64;
$L__BB1_20:
	add.s32 	%r20, %r17, 8;
	max.s32 	%r66, %r16, %r20;
	setp.ge.s32 	%p11, %r66, %r27;
	@%p11 bra 	$L__BB1_22;
	ld.shared.u32 	%r67, [%r18+32];
	mad.lo.s32 	%r68, %r20, %r27, %r16;
	mul.wide.s32 	%rd25, %r68, 4;
	add.s64 	%rd26, %rd2, %rd25;
	st.global.u32 	[%rd26], %r67;
$L__BB1_22:
	add.s32 	%r21, %r17, 12;
	max.s32 	%r69, %r16, %r21;
	setp.ge.s32 	%p12, %r69, %r27;
	@%p12 bra 	$L__BB1_24;
	ld.shared.u32 	%r70, [%r18+48];
	mad.lo.s32 	%r71, %r21, %r27, %r16;
	mul.wide.s32 	%rd27, %r71, 4;
	add.s64 	%rd28, %rd2, %rd27;
	st.global.u32 	[%rd28], %r70;
$L__BB1_24:
	add.s32 	%r22, %r17, 16;
	max.s32 	%r72, %r16, %r22;
	setp.ge.s32 	%p13, %r72, %r27;
	@%p13 bra 	$L__BB1_26;
	ld.shared.u32 	%r73, [%r18+64];
	mad.lo.s32 	%r74, %r22, %r27, %r16;
	mul.wide.s32 	%rd29, %r74, 4;
	add.s64 	%rd30, %rd2, %rd29;
	st.global.u32 	[%rd30], %r73;
$L__BB1_26:
	add.s32 	%r23, %r17, 20;
	max.s32 	%r75, %r16, %r23;
	setp.ge.s32 	%p14, %r75, %r27;
	@%p14 bra 	$L__BB1_28;
	ld.shared.u32 	%r76, [%r18+80];
	mad.lo.s32 	%r77, %r23, %r27, %r16;
	mul.wide.s32 	%rd31, %r77, 4;
	add.s64 	%rd32, %rd2, %rd31;
	st.global.u32 	[%rd32], %r76;
$L__BB1_28:
	add.s32 	%r24, %r17, 24;
	max.s32 	%r78, %r16, %r24;
	setp.ge.s32 	%p15, %r78, %r27;
	@%p15 bra 	$L__BB1_30;
	ld.shared.u32 	%r79, [%r18+96];
	mad.lo.s32 	%r80, %r24, %r27, %r16;
	mul.wide.s32 	%rd33, %r80, 4;
	add.s64 	%rd34, %rd2, %rd33;
	st.global.u32 	[%rd34], %r79;
$L__BB1_30:
	add.s32 	%r25, %r17, 28;
	max.s32 	%r81, %r16, %r25;
	setp.ge.s32 	%p16, %r81, %r27;
	@%p16 bra 	$L__BB1_32;
	ld.shared.u32 	%r82, [%r18+112];
	mad.lo.s32 	%r83, %r25, %r27, %r16;
	mul.wide.s32 	%rd35, %r83, 4;
	add.s64 	%rd36, %rd2, %rd35;
	st.global.u32 	[%rd36], %r82;
$L__BB1_32:
	ret;

}


// ===== COMPILED SASS (sm_100) =====

	.target	sm_100

	.elftype	@"ET_EXEC"


//--------------------- .note.nv.tkinfo           --------------------------
	.section	.note.nv.tkinfo,"",@"SHT_NOTE"
	.sectionflags	@"SHF_NOTE_NV_TKINFO"
	.tkinfo
        /*0018*/ 	.word	0x00000002
        /*0030*/ 	.string	""
        /*0030*/ 	.string	"ptxas"
        /*0030*/ 	.string	"Cuda compilation tools, release 13.0, V13.0.88"
        /*0030*/ 	.string	"Build cuda_13.0.r13.0/compiler.36424714_0"
        /*0030*/ 	.string	"-arch sm_100 -m 64 "



//--------------------- .note.nv.cuinfo           --------------------------
	.section	.note.nv.cuinfo,"",@"SHT_NOTE"
	.sectionflags	@"SHF_NOTE_NV_CUINFO"
        /*0018*/ 	.short	0x0002
        /*001a*/ 	.short	0x0064
        /*001c*/ 	.short	0x0082
	.zero		2


//--------------------- .nv.info                  --------------------------
	.section	.nv.info,"",@"SHT_CUDA_INFO"
	.align	4


	//----- nvinfo : EIATTR_REGCOUNT
	.align		4
        /*0000*/ 	.byte	0x04, 0x2f
        /*0002*/ 	.short	(.L_1 - .L_0)
	.align		4
.L_0:
        /*0004*/ 	.word	index@(_Z14transposeNaivePKiPii)
        /*0008*/ 	.word	0x0000000a


	//----- nvinfo : EIATTR_FRAME_SIZE
	.align		4
.L_1:
        /*000c*/ 	.byte	0x04, 0x11
        /*000e*/ 	.short	(.L_3 - .L_2)
	.align		4
.L_2:
        /*0010*/ 	.word	index@(_Z14transposeNaivePKiPii)
        /*0014*/ 	.word	0x00000000


	//----- nvinfo : EIATTR_REGCOUNT
	.align		4
.L_3:
        /*0018*/ 	.byte	0x04, 0x2f
        /*001a*/ 	.short	(.L_5 - .L_4)
	.align		4
.L_4:
        /*001c*/ 	.word	index@(_Z15transposeSharedPKiPii)
        /*0020*/ 	.word	0x00000020


	//----- nvinfo : EIATTR_FRAME_SIZE
	.align		4
.L_5:
        /*0024*/ 	.byte	0x04, 0x11
        /*0026*/ 	.short	(.L_7 - .L_6)
	.align		4
.L_6:
        /*0028*/ 	.word	index@(_Z15transposeSharedPKiPii)
        /*002c*/ 	.word	0x00000000


	//----- nvinfo : EIATTR_MIN_STACK_SIZE
	.align		4
.L_7:
        /*0030*/ 	.byte	0x04, 0x12
        /*0032*/ 	.short	(.L_9 - .L_8)
	.align		4
.L_8:
        /*0034*/ 	.word	index@(_Z15transposeSharedPKiPii)
        /*0038*/ 	.word	0x00000000


	//----- nvinfo : EIATTR_MIN_STACK_SIZE
	.align		4
.L_9:
        /*003c*/ 	.byte	0x04, 0x12
        /*003e*/ 	.short	(.L_11 - .L_10)
	.align		4
.L_10:
        /*0040*/ 	.word	index@(_Z14transposeNaivePKiPii)
        /*0044*/ 	.word	0x00000000
.L_11:


//--------------------- .nv.compat                --------------------------
	.section	.nv.compat,"",@"SHT_CUDA_COMPAT_INFO"
	.align	4
        /*0000*/ 	.byte	0x02, 0x09, 0x00, 0x00, 0x02, 0x02, 0x01, 0x00, 0x02, 0x05, 0x05, 0x00, 0x03, 0x07, 0x01, 0x01
        /*0010*/ 	.byte	0x02, 0x03, 0x00, 0x00, 0x02, 0x06, 0x01, 0x00, 0x04, 0x0b, 0x08, 0x00, 0x09, 0x00, 0x00, 0x00
        /*0020*/ 	.byte	0x00, 0x00, 0x00, 0x00


//--------------------- .nv.info._Z15transposeSharedPKiPii --------------------------
	.section	.nv.info._Z15transposeSharedPKiPii,"",@"SHT_CUDA_INFO"
	.sectionflags	@""
	.align	4


	//----- nvinfo : EIATTR_CUDA_API_VERSION
	.align		4
        /*0000*/ 	.byte	0x04, 0x37
        /*0002*/ 	.short	(.L_13 - .L_12)
.L_12:
        /*0004*/ 	.word	0x00000082


	//----- nvinfo : EIATTR_KPARAM_INFO
	.align		4
.L_13:
        /*0008*/ 	.byte	0x04, 0x17
        /*000a*/ 	.short	(.L_15 - .L_14)
.L_14:
        /*000c*/ 	.word	0x00000000
        /*0010*/ 	.short	0x0002
        /*0012*/ 	.short	0x0010
        /*0014*/ 	.byte	0x00, 0xf0, 0x11, 0x00


	//----- nvinfo : EIATTR_KPARAM_INFO
	.align		4
.L_15:
        /*0018*/ 	.byte	0x04, 0x17
        /*001a*/ 	.short	(.L_17 - .L_16)
.L_16:
        /*001c*/ 	.word	0x00000000
        /*0020*/ 	.short	0x0001
        /*0022*/ 	.short	0x0008
        /*0024*/ 	.byte	0x00, 0xf5, 0x21, 0x00


	//----- nvinfo : EIATTR_KPARAM_INFO
	.align		4
.L_17:
        /*0028*/ 	.byte	0x04, 0x17
        /*002a*/ 	.short	(.L_19 - .L_18)
.L_18:
        /*002c*/ 	.word	0x00000000
        /*0030*/ 	.short	0x0000
        /*0032*/ 	.short	0x0000
        /*0034*/ 	.byte	0x00, 0xf5, 0x21, 0x00


	//----- nvinfo : EIATTR_SPARSE_MMA_MASK
	.align		4
.L_19:
        /*0038*/ 	.byte	0x03, 0x50
        /*003a*/ 	.short	0x0000


	//----- nvinfo : EIATTR_MAXREG_COUNT
	.align		4
        /*003c*/ 	.byte	0x03, 0x1b
        /*003e*/ 	.short	0x00ff


	//----- nvinfo : EIATTR_NUM_BARRIERS
	.align		4
        /*0040*/ 	.byte	0x02, 0x4c
        /*0042*/ 	.byte	0x01
	.zero		1


	//----- nvinfo : EIATTR_MERCURY_ISA_VERSION
	.align		4
        /*0044*/ 	.byte	0x03, 0x5f
        /*0046*/ 	.short	0x0101


	//----- nvinfo : EIATTR_VRC_CTA_INIT_COUNT
	.align		4
        /*0048*/ 	.byte	0x02, 0x4a
	.zero		1
	.zero		1


	//----- nvinfo : EIATTR_EXIT_INSTR_OFFSETS
	.align		4
        /*004c*/ 	.byte	0x04, 0x1c
        /*004e*/ 	.short	(.L_21 - .L_20)


	//   ....[0]....
.L_20:
        /*0050*/ 	.word	0x000008c0


	//   ....[1]....
        /*0054*/ 	.word	0x00000920


	//----- nvinfo : EIATTR_CBANK_PARAM_SIZE
	.align		4
.L_21:
        /*0058*/ 	.byte	0x03, 0x19
        /*005a*/ 	.short	0x0014


	//----- nvinfo : EIATTR_PARAM_CBANK
	.align		4
        /*005c*/ 	.byte	0x04, 0x0a
        /*005e*/ 	.short	(.L_23 - .L_22)
	.align		4
.L_22:
        /*0060*/ 	.word	index@(.nv.constant0._Z15transposeSharedPKiPii)
        /*0064*/ 	.short	0x0380
        /*0066*/ 	.short	0x0014


	//----- nvinfo : EIATTR_SW_WAR
	.align		4
.L_23:
        /*0068*/ 	.byte	0x04, 0x36
        /*006a*/ 	.short	(.L_25 - .L_24)
.L_24:
        /*006c*/ 	.word	0x00000008
.L_25:


//--------------------- .nv.info._Z14transposeNaivePKiPii --------------------------
	.section	.nv.info._Z14transposeNaivePKiPii,"",@"SHT_CUDA_INFO"
	.sectionflags	@""
	.align	4


	//----- nvinfo : EIATTR_CUDA_API_VERSION
	.align		4
        /*0000*/ 	.byte	0x04, 0x37
        /*0002*/ 	.short	(.L_27 - .L_26)
.L_26:
        /*0004*/ 	.word	0x00000082


	//----- nvinfo : EIATTR_KPARAM_INFO
	.align		4
.L_27:
        /*0008*/ 	.byte	0x04, 0x17
        /*000a*/ 	.short	(.L_29 - .L_28)
.L_28:
        /*000c*/ 	.word	0x00000000
        /*0010*/ 	.short	0x0002
        /*0012*/ 	.short	0x0010
        /*0014*/ 	.byte	0x00, 0xf0, 0x11, 0x00


	//----- nvinfo : EIATTR_KPARAM_INFO
	.align		4
.L_29:
        /*0018*/ 	.byte	0x04, 0x17
        /*001a*/ 	.short	(.L_31 - .L_30)
.L_30:
        /*001c*/ 	.word	0x00000000
        /*0020*/ 	.short	0x0001
        /*0022*/ 	.short	0x0008
        /*0024*/ 	.byte	0x00, 0xf5, 0x21, 0x00


	//----- nvinfo : EIATTR_KPARAM_INFO
	.align		4
.L_31:
        /*0028*/ 	.byte	0x04, 0x17
        /*002a*/ 	.short	(.L_33 - .L_32)
.L_32:
        /*002c*/ 	.word	0x00000000
        /*0030*/ 	.short	0x0000
        /*0032*/ 	.short	0x0000
        /*0034*/ 	.byte	0x00, 0xf5, 0x21, 0x00


	//----- nvinfo : EIATTR_SPARSE_MMA_MASK
	.align		4
.L_33:
        /*0038*/ 	.byte	0x03, 0x50
        /*003a*/ 	.short	0x0000


	//----- nvinfo : EIATTR_MAXREG_COUNT
	.align		4
        /*003c*/ 	.byte	0x03, 0x1b
        /*003e*/ 	.short	0x00ff


	//----- nvinfo : EIATTR_MERCURY_ISA_VERSION
	.align		4
        /*0040*/ 	.byte	0x03, 0x5f
        /*0042*/ 	.short	0x0101


	//----- nvinfo : EIATTR_VRC_CTA_INIT_COUNT
	.align		4
        /*0044*/ 	.byte	0x02, 0x4a
	.zero		1
	.zero		1


	//----- nvinfo : EIATTR_EXIT_INSTR_OFFSETS
	.align		4
        /*0048*/ 	.byte	0x04, 0x1c
        /*004a*/ 	.short	(.L_35 - .L_34)


	//   ....[0]....
.L_34:
        /*004c*/ 	.word	0x000000c0


	//   ....[1]....
        /*0050*/ 	.word	0x00000160


	//----- nvinfo : EIATTR_CBANK_PARAM_SIZE
	.align		4
.L_35:
        /*0054*/ 	.byte	0x03, 0x19
        /*0056*/ 	.short	0x0014


	//----- nvinfo : EIATTR_PARAM_CBANK
	.align		4
        /*0058*/ 	.byte	0x04, 0x0a
        /*005a*/ 	.short	(.L_37 - .L_36)
	.align		4
.L_36:
        /*005c*/ 	.word	index@(.nv.constant0._Z14transposeNaivePKiPii)
        /*0060*/ 	.short	0x0380
        /*0062*/ 	.short	0x0014


	//----- nvinfo : EIATTR_SW_WAR
	.align		4
.L_37:
        /*0064*/ 	.byte	0x04, 0x36
        /*0066*/ 	.short	(.L_39 - .L_38)
.L_38:
        /*0068*/ 	.word	0x00000008
.L_39:


//--------------------- .nv.callgraph             --------------------------
	.section	.nv.callgraph,"",@"SHT_CUDA_CALLGRAPH"
	.align	4
	.sectionentsize	8
	.align		4
        /*0000*/ 	.word	0x00000000
	.align		4
        /*0004*/ 	.word	0xffffffff
	.align		4
        /*0008*/ 	.word	0x00000000
	.align		4
        /*000c*/ 	.word	0xfffffffe
	.align		4
        /*0010*/ 	.word	0x00000000
	.align		4
        /*0014*/ 	.word	0xfffffffd
	.align		4
        /*0018*/ 	.word	0x00000000
	.align		4
        /*001c*/ 	.word	0xfffffffc


//--------------------- .text._Z15transposeSharedPKiPii --------------------------
	.section	.text._Z15transposeSharedPKiPii,"ax",@progbits
	.align	128
        .global         _Z15transposeSharedPKiPii
        .type           _Z15transposeSharedPKiPii,@function
        .size           _Z15transposeSharedPKiPii,(.L_x_2 - _Z15transposeSharedPKiPii)
        .other          _Z15transposeSharedPKiPii,@"STO_CUDA_ENTRY STV_DEFAULT"
_Z15transposeSharedPKiPii:
.text._Z15transposeSharedPKiPii:
[----:B------:R-:W-:Y:S01]  /*0000*/  LDC R1, c[0x0][0x37c] ;  /* 0x0000df00ff017b82 */ /* 0x000fe20000000800 */
[----:B------:R-:W0:Y:S01]  /*0010*/  S2R R20, SR_CTAID.X ;  /* 0x0000000000147919 */ /* 0x000e220000002500 */
[----:B------:R-:W1:Y:S01]  /*0020*/  LDCU UR8, c[0x0][0x390] ;  /* 0x00007200ff0877ac */ /* 0x000e620008000800 */
[----:B------:R-:W0:Y:S01]  /*0030*/  S2R R17, SR_TID.X ;  /* 0x0000000000117919 */ /* 0x000e220000002100 */
[----:B------:R-:W2:Y:S01]  /*0040*/  LDCU.64 UR6, c[0x0][0x358] ;  /* 0x00006b00ff0677ac */ /* 0x000ea20008000a00 */
[----:B------:R-:W3:Y:S01]  /*0050*/  S2R R19, SR_TID.Y ;  /* 0x0000000000137919 */ /* 0x000ee20000002200 */
[----:B------:R-:W3:Y:S01]  /*0060*/  S2R R0, SR_CTAID.Y ;  /* 0x0000000000007919 */ /* 0x000ee20000002600 */
[----:B0-----:R-:W-:Y:S02]  /*0070*/  IMAD R21, R20, 0x20, R17 ;  /* 0x0000002014157824 */ /* 0x001fe400078e0211 */
[----:B---3--:R-:W-:-:S05]  /*0080*/  IMAD R24, R0, 0x20, R19 ;  /* 0x0000002000187824 */ /* 0x008fca00078e0213 */
[----:B------:R-:W-:-:S04]  /*0090*/  VIMNMX R2, PT, PT, R21, R24, !PT ;  /* 0x0000001815027248 */ /* 0x000fc80007fe0100 */
[----:B-1----:R-:W-:-:S13]  /*00a0*/  ISETP.GE.AND P1, PT, R2, UR8, PT ;  /* 0x0000000802007c0c */ /* 0x002fda000bf26270 */
[----:B------:R-:W0:Y:S01]  /*00b0*/  @!P1 LDC.64 R2, c[0x0][0x380] ;  /* 0x0000e000ff029b82 */ /* 0x000e220000000a00 */
[----:B------:R-:W-:-:S04]  /*00c0*/  @!P1 IMAD R5, R24, UR8, R21 ;  /* 0x0000000818059c24 */ /* 0x000fc8000f8e0215 */
[----:B0-----:R-:W-:-:S05]  /*00d0*/  @!P1 IMAD.WIDE R2, R5, 0x4, R2 ;  /* 0x0000000405029825 */ /* 0x001fca00078e0202 */
[----:B--2---:R0:W2:Y:S01]  /*00e0*/  @!P1 LDG.E.CONSTANT R23, desc[UR6][R2.64] ;  /* 0x0000000602179981 */ /* 0x0040a2000c1e9900 */
[----:B------:R-:W1:Y:S01]  /*00f0*/  S2UR UR5, SR_CgaCtaId ;  /* 0x00000000000579c3 */ /* 0x000e620000008800 */
[C---:B------:R-:W-:Y:S01]  /*0100*/  IADD3 R4, PT, PT, R24.reuse, 0x4, RZ ;  /* 0x0000000418047810 */ /* 0x040fe20007ffe0ff */
[C---:B------:R-:W-:Y:S01]  /*0110*/  VIADD R6, R24.reuse, 0x8 ;  /* 0x0000000818067836 */ /* 0x040fe20000000000 */
[----:B------:R-:W-:Y:S01]  /*0120*/  UMOV UR4, 0x400 ;  /* 0x0000040000047882 */ /* 0x000fe20000000000 */
[C---:B------:R-:W-:Y:S01]  /*0130*/  IADD3 R28, PT, PT, R24.reuse, 0xc, RZ ;  /* 0x0000000c181c7810 */ /* 0x040fe20007ffe0ff */
[C---:B------:R-:W-:Y:S01]  /*0140*/  VIADD R27, R24.reuse, 0x10 ;  /* 0x00000010181b7836 */ /* 0x040fe20000000000 */
[C---:B------:R-:W-:Y:S01]  /*0150*/  VIMNMX R5, PT, PT, R21.reuse, R4, !PT ;  /* 0x0000000415057248 */ /* 0x040fe20007fe0100 */
[----:B------:R-:W-:Y:S01]  /*0160*/  VIADD R22, R24, 0x18 ;  /* 0x0000001818167836 */ /* 0x000fe20000000000 */
[----:B------:R-:W-:Y:S02]  /*0170*/  VIMNMX R7, PT, PT, R21, R6, !PT ;  /* 0x0000000615077248 */ /* 0x000fe40007fe0100 */
[----:B------:R-:W-:-:S02]  /*0180*/  ISETP.GE.AND P0, PT, R5, UR8, PT ;  /* 0x0000000805007c0c */ /* 0x000fc4000bf06270 */
[----:B------:R-:W-:Y:S02]  /*0190*/  ISETP.GE.AND P6, PT, R7, UR8, PT ;  /* 0x0000000807007c0c */ /* 0x000fe4000bfc6270 */
[C---:B0-----:R-:W-:Y:S02]  /*01a0*/  VIMNMX R2, PT, PT, R21.reuse, R28, !PT ;  /* 0x0000001c15027248 */ /* 0x041fe40007fe0100 */
[----:B------:R-:W-:Y:S02]  /*01b0*/  IADD3 R26, PT, PT, R24, 0x14, RZ ;  /* 0x00000014181a7810 */ /* 0x000fe40007ffe0ff */
[----:B------:R-:W-:Y:S02]  /*01c0*/  ISETP.GE.AND P5, PT, R2, UR8, PT ;  /* 0x0000000802007c0c */ /* 0x000fe4000bfa6270 */
[----:B------:R-:W-:Y:S02]  /*01d0*/  VIMNMX R2, PT, PT, R21, R27, !PT ;  /* 0x0000001b15027248 */ /* 0x000fe40007fe0100 */
[----:B------:R-:W-:Y:S01]  /*01e0*/  IADD3 R24, PT, PT, R24, 0x1c, RZ ;  /* 0x0000001c18187810 */ /* 0x000fe20007ffe0ff */
[----:B------:R-:W0:Y:S01]  /*01f0*/  @!P0 LDC.64 R14, c[0x0][0x380] ;  /* 0x0000e000ff0e8b82 */ /* 0x000e220000000a00 */
[----:B-1----:R-:W-:Y:S01]  /*0200*/  ULEA UR4, UR5, UR4, 0x18 ;  /* 0x0000000405047291 */ /* 0x002fe2000f8ec0ff */
[----:B------:R-:W-:-:S02]  /*0210*/  ISETP.GE.AND P4, PT, R2, UR8, PT ;  /* 0x0000000802007c0c */ /* 0x000fc4000bf86270 */
[C---:B------:R-:W-:Y:S02]  /*0220*/  VIMNMX R3, PT, PT, R21.reuse, R26, !PT ;  /* 0x0000001a15037248 */ /* 0x040fe40007fe0100 */
[----:B------:R-:W-:Y:S02]  /*0230*/  VIMNMX R2, PT, PT, R21, R24, !PT ;  /* 0x0000001815027248 */ /* 0x000fe40007fe0100 */
[----:B------:R-:W1:Y:S01]  /*0240*/  @!P6 LDC.64 R12, c[0x0][0x380] ;  /* 0x0000e000ff0ceb82 */ /* 0x000e620000000a00 */
[----:B------:R-:W-:Y:S01]  /*0250*/  LEA R18, R17, UR4, 0x2 ;  /* 0x0000000411127c11 */ /* 0x000fe2000f8e10ff */
[--C-:B------:R-:W-:Y:S01]  /*0260*/  @!P5 IMAD R29, R28, UR8, R21.reuse ;  /* 0x000000081c1ddc24 */ /* 0x100fe2000f8e0215 */
[----:B------:R-:W-:Y:S02]  /*0270*/  VIMNMX R5, PT, PT, R21, R22, !PT ;  /* 0x0000001615057248 */ /* 0x000fe40007fe0100 */
[----:B------:R-:W-:Y:S01]  /*0280*/  ISETP.GE.AND P3, PT, R3, UR8, PT ;  /* 0x0000000803007c0c */ /* 0x000fe2000bf66270 */
[----:B------:R-:W-:Y:S01]  /*0290*/  IMAD R16, R19, 0x84, R18 ;  /* 0x0000008413107824 */ /* 0x000fe200078e0212 */
[----:B------:R-:W-:Y:S01]  /*02a0*/  ISETP.GE.AND P2, PT, R5, UR8, PT ;  /* 0x0000000805007c0c */ /* 0x000fe2000bf46270 */
[--C-:B------:R-:W-:Y:S01]  /*02b0*/  @!P0 IMAD R3, R4, UR8, R21.reuse ;  /* 0x0000000804038c24 */ /* 0x100fe2000f8e0215 */
[----:B------:R-:W3:Y:S01]  /*02c0*/  @!P5 LDC.64 R10, c[0x0][0x380] ;  /* 0x0000e000ff0adb82 */ /* 0x000ee20000000a00 */
[----:B------:R-:W-:-:S02]  /*02d0*/  @!P6 IMAD R5, R6, UR8, R21 ;  /* 0x000000080605ec24 */ /* 0x000fc4000f8e0215 */
[----:B------:R-:W-:Y:S02]  /*02e0*/  @!P4 IMAD R27, R27, UR8, R21 ;  /* 0x000000081b1bcc24 */ /* 0x000fe4000f8e0215 */
[----:B0-----:R-:W-:-:S03]  /*02f0*/  @!P0 IMAD.WIDE R14, R3, 0x4, R14 ;  /* 0x00000004030e8825 */ /* 0x001fc600078e020e */
[----:B------:R-:W0:Y:S01]  /*0300*/  @!P4 LDC.64 R8, c[0x0][0x380] ;  /* 0x0000e000ff08cb82 */ /* 0x000e220000000a00 */
[----:B------:R-:W-:Y:S02]  /*0310*/  @!P3 IMAD R25, R26, UR8, R21 ;  /* 0x000000081a19bc24 */ /* 0x000fe4000f8e0215 */
[----:B------:R-:W4:Y:S01]  /*0320*/  @!P0 LDG.E.CONSTANT R15, desc[UR6][R14.64] ;  /* 0x000000060e0f8981 */ /* 0x000f22000c1e9900 */
[----:B-1----:R-:W-:-:S04]  /*0330*/  @!P6 IMAD.WIDE R12, R5, 0x4, R12 ;  /* 0x00000004050ce825 */ /* 0x002fc800078e020c */
[----:B------:R-:W1:Y:S02]  /*0340*/  @!P2 LDC.64 R4, c[0x0][0x380] ;  /* 0x0000e000ff04ab82 */ /* 0x000e640000000a00 */
[----:B------:R-:W5:Y:S01]  /*0350*/  @!P6 LDG.E.CONSTANT R13, desc[UR6][R12.64] ;  /* 0x000000060c0de981 */ /* 0x000f62000c1e9900 */
[----:B---3--:R-:W-:-:S06]  /*0360*/  @!P5 IMAD.WIDE R10, R29, 0x4, R10 ;  /* 0x000000041d0ad825 */ /* 0x008fcc00078e020a */
[----:B------:R-:W3:Y:S01]  /*0370*/  @!P5 LDG.E.CONSTANT R11, desc[UR6][R10.64] ;  /* 0x000000060a0bd981 */ /* 0x000ee2000c1e9900 */
[----:B0-----:R-:W-:-:S06]  /*0380*/  @!P4 IMAD.WIDE R8, R27, 0x4, R8 ;  /* 0x000000041b08c825 */ /* 0x001fcc00078e0208 */
[----:B------:R-:W3:Y:S04]  /*0390*/  @!P4 LDG.E.CONSTANT R9, desc[UR6][R8.64] ;  /* 0x000000060809c981 */ /* 0x000ee8000c1e9900 */
[----:B--2---:R0:W-:Y:S01]  /*03a0*/  @!P1 STS [R16], R23 ;  /* 0x0000001710009388 */ /* 0x0041e20000000800 */
[----:B------:R-:W-:Y:S02]  /*03b0*/  ISETP.GE.AND P1, PT, R2, UR8, PT ;  /* 0x0000000802007c0c */ /* 0x000fe4000bf26270 */
[----:B------:R-:W2:Y:S01]  /*03c0*/  @!P3 LDC.64 R2, c[0x0][0x380] ;  /* 0x0000e000ff02bb82 */ /* 0x000ea20000000a00 */
[----:B0-----:R-:W-:-:S10]  /*03d0*/  @!P2 IMAD R23, R22, UR8, R21 ;  /* 0x000000081617ac24 */ /* 0x001fd4000f8e0215 */
[----:B------:R-:W0:Y:S01]  /*03e0*/  @!P1 LDC.64 R6, c[0x0][0x380] ;  /* 0x0000e000ff069b82 */ /* 0x000e220000000a00 */
[----:B------:R-:W-:Y:S02]  /*03f0*/  @!P1 IMAD R21, R24, UR8, R21 ;  /* 0x0000000818159c24 */ /* 0x000fe4000f8e0215 */
[----:B-1----:R-:W-:-:S05]  /*0400*/  @!P2 IMAD.WIDE R4, R23, 0x4, R4 ;  /* 0x000000041704a825 */ /* 0x002fca00078e0204 */
[----:B------:R-:W3:Y:S01]  /*0410*/  @!P2 LDG.E.CONSTANT R27, desc[UR6][R4.64] ;  /* 0x00000006041ba981 */ /* 0x000ee2000c1e9900 */
[----:B--2---:R-:W-:-:S06]  /*0420*/  @!P3 IMAD.WIDE R2, R25, 0x4, R2 ;  /* 0x000000041902b825 */ /* 0x004fcc00078e0202 */
[----:B------:R1:W2:Y:S01]  /*0430*/  @!P3 LDG.E.CONSTANT R3, desc[UR6][R2.64] ;  /* 0x000000060203b981 */ /* 0x0002a2000c1e9900 */
[----:B0-----:R-:W-:-:S06]  /*0440*/  @!P1 IMAD.WIDE R6, R21, 0x4, R6 ;  /* 0x0000000415069825 */ /* 0x001fcc00078e0206 */
[----:B------:R0:W2:Y:S01]  /*0450*/  @!P1 LDG.E.CONSTANT R6, desc[UR6][R6.64] ;  /* 0x0000000606069981 */ /* 0x0000a2000c1e9900 */
[----:B------:R-:W-:Y:S01]  /*0460*/  IMAD R23, R20, 0x20, R19 ;  /* 0x0000002014177824 */ /* 0x000fe200078e0213 */
[----:B------:R-:W-:Y:S02]  /*0470*/  LEA R0, R0, R17, 0x5 ;  /* 0x0000001100007211 */ /* 0x000fe400078e28ff */
[----:B----4-:R4:W-:Y:S04]  /*0480*/  @!P0 STS [R16+0x210], R15 ;  /* 0x0002100f10008388 */ /* 0x0109e80000000800 */
[----:B-----5:R5:W-:Y:S01]  /*0490*/  @!P6 STS [R16+0x420], R13 ;  /* 0x0004200d1000e388 */ /* 0x020be20000000800 */
[----:B------:R-:W-:-:S03]  /*04a0*/  VIMNMX R12, PT, PT, R0, R23, !PT ;  /* 0x00000017000c7248 */ /* 0x000fc60007fe0100 */
[----:B---3--:R3:W-:Y:S04]  /*04b0*/  @!P5 STS [R16+0x630], R11 ;  /* 0x0006300b1000d388 */ /* 0x0087e80000000800 */
[----:B------:R-:W-:Y:S01]  /*04c0*/  @!P4 STS [R16+0x840], R9 ;  /* 0x000840091000c388 */ /* 0x000fe20000000800 */
[----:B------:R-:W-:Y:S02]  /*04d0*/  ISETP.GE.AND P0, PT, R12, UR8, PT ;  /* 0x000000080c007c0c */ /* 0x000fe4000bf06270 */
[----:B------:R-:W-:Y:S01]  /*04e0*/  LEA R18, R17, R18, 0x7 ;  /* 0x0000001211127211 */ /* 0x000fe200078e38ff */
[----:B------:R-:W-:-:S04]  /*04f0*/  VIADD R21, R23, 0x4 ;  /* 0x0000000417157836 */ /* 0x000fc80000000000 */
[----:B-1----:R-:W-:Y:S01]  /*0500*/  IMAD R2, R19, 0x4, R18 ;  /* 0x0000000413027824 */ /* 0x002fe200078e0212 */
[----:B------:R-:W-:Y:S02]  /*0510*/  VIMNMX R8, PT, PT, R0, R21, !PT ;  /* 0x0000001500087248 */ /* 0x000fe40007fe0100 */
[C---:B------:R-:W-:Y:S02]  /*0520*/  IADD3 R25, PT, PT, R23.reuse, 0x8, RZ ;  /* 0x0000000817197810 */ /* 0x040fe40007ffe0ff */
[----:B------:R-:W-:Y:S01]  /*0530*/  ISETP.GE.AND P6, PT, R8, UR8, PT ;  /* 0x0000000808007c0c */ /* 0x000fe2000bfc6270 */
[C---:B------:R-:W-:Y:S01]  /*0540*/  VIADD R5, R23.reuse, 0xc ;  /* 0x0000000c17057836 */ /* 0x040fe20000000000 */
[----:B------:R-:W-:Y:S01]  /*0550*/  VIMNMX R4, PT, PT, R0, R25, !PT ;  /* 0x0000001900047248 */ /* 0x000fe20007fe0100 */
[C---:B------:R-:W-:Y:S01]  /*0560*/  VIADD R29, R23.reuse, 0x14 ;  /* 0x00000014171d7836 */ /* 0x040fe20000000000 */
[----:B0-----:R-:W-:Y:S01]  /*0570*/  IADD3 R7, PT, PT, R23, 0x10, RZ ;  /* 0x0000001017077810 */ /* 0x001fe20007ffe0ff */
[----:B----4-:R-:W0:Y:S01]  /*0580*/  @!P0 LDC.64 R14, c[0x0][0x388] ;  /* 0x0000e200ff0e8b82 */ /* 0x010e220000000a00 */
[----:B------:R-:W-:-:S02]  /*0590*/  ISETP.GE.AND P5, PT, R4, UR8, PT ;  /* 0x0000000804007c0c */ /* 0x000fc4000bfa6270 */
[----:B------:R-:W-:-:S05]  /*05a0*/  VIMNMX R4, PT, PT, R0, R7, !PT ;  /* 0x0000000700047248 */ /* 0x000fca0007fe0100 */
[----:B-----5:R-:W1:Y:S01]  /*05b0*/  @!P6 LDC.64 R12, c[0x0][0x388] ;  /* 0x0000e200ff0ceb82 */ /* 0x020e620000000a00 */
[--C-:B---3--:R-:W-:Y:S02]  /*05c0*/  @!P0 IMAD R11, R23, UR8, R0.reuse ;  /* 0x00000008170b8c24 */ /* 0x108fe4000f8e0200 */
[----:B------:R-:W-:Y:S02]  /*05d0*/  @!P6 IMAD R21, R21, UR8, R0 ;  /* 0x000000081515ec24 */ /* 0x000fe4000f8e0200 */
[----:B0-----:R-:W-:-:S03]  /*05e0*/  @!P0 IMAD.WIDE R14, R11, 0x4, R14 ;  /* 0x000000040b0e8825 */ /* 0x001fc600078e020e */
[----:B------:R-:W0:Y:S01]  /*05f0*/  @!P5 LDC.64 R10, c[0x0][0x388] ;  /* 0x0000e200ff0adb82 */ /* 0x000e220000000a00 */
[----:B-1----:R-:W-:-:S04]  /*0600*/  @!P6 IMAD.WIDE R12, R21, 0x4, R12 ;  /* 0x00000004150ce825 */ /* 0x002fc800078e020c */
[----:B------:R-:W-:-:S04]  /*0610*/  @!P5 IMAD R25, R25, UR8, R0 ;  /* 0x000000081919dc24 */ /* 0x000fc8000f8e0200 */
[----:B0-----:R-:W-:Y:S01]  /*0620*/  @!P5 IMAD.WIDE R10, R25, 0x4, R10 ;  /* 0x00000004190ad825 */ /* 0x001fe200078e020a */
[----:B------:R0:W-:Y:S04]  /*0630*/  @!P2 STS [R16+0xc60], R27 ;  /* 0x000c601b1000a388 */ /* 0x0001e80000000800 */
[----:B--2---:R1:W-:Y:S04]  /*0640*/  @!P3 STS [R16+0xa50], R3 ;  /* 0x000a50031000b388 */ /* 0x0043e80000000800 */
[----:B------:R2:W-:Y:S01]  /*0650*/  @!P1 STS [R16+0xe70], R6 ;  /* 0x000e700610009388 */ /* 0x0005e20000000800 */
[----:B------:R-:W-:Y:S01]  /*0660*/  BAR.SYNC.DEFER_BLOCKING 0x0 ;  /* 0x0000000000007b1d */ /* 0x000fe20000010000 */
[----:B0-----:R-:W-:-:S02]  /*0670*/  IADD3 R27, PT, PT, R23, 0x18, RZ ;  /* 0x00000018171b7810 */ /* 0x001fc40007ffe0ff */
[C---:B-1----:R-:W-:Y:S02]  /*0680*/  VIMNMX R3, PT, PT, R0.reuse, R5, !PT ;  /* 0x0000000500037248 */ /* 0x042fe40007fe0100 */
[C---:B------:R-:W-:Y:S02]  /*0690*/  VIMNMX R9, PT, PT, R0.reuse, R27, !PT ;  /* 0x0000001b00097248 */ /* 0x040fe40007fe0100 */
[----:B--2---:R-:W-:Y:S01]  /*06a0*/  VIMNMX R6, PT, PT, R0, R29, !PT ;  /* 0x0000001d00067248 */ /* 0x004fe20007fe0100 */
[----:B------:R-:W0:Y:S01]  /*06b0*/  @!P0 LDS R24, [R2] ;  /* 0x0000000002188984 */ /* 0x000e220000000800 */
[----:B------:R-:W-:Y:S02]  /*06c0*/  ISETP.GE.AND P4, PT, R3, UR8, PT ;  /* 0x0000000803007c0c */ /* 0x000fe4000bf86270 */
[----:B------:R-:W-:Y:S01]  /*06d0*/  ISETP.GE.AND P3, PT, R4, UR8, PT ;  /* 0x0000000804007c0c */ /* 0x000fe2000bf66270 */
[----:B------:R-:W1:Y:S01]  /*06e0*/  @!P6 LDS R8, [R2+0x10] ;  /* 0x000010000208e984 */ /* 0x000e620000000800 */
[----:B------:R-:W-:-:S02]  /*06f0*/  ISETP.GE.AND P2, PT, R6, UR8, PT ;  /* 0x0000000806007c0c */ /* 0x000fc4000bf46270 */
[----:B------:R-:W-:Y:S01]  /*0700*/  ISETP.GE.AND P1, PT, R9, UR8, PT ;  /* 0x0000000809007c0c */ /* 0x000fe2000bf26270 */
[----:B------:R-:W2:Y:S06]  /*0710*/  @!P5 LDS R22, [R2+0x20] ;  /* 0x000020000216d984 */ /* 0x000eac0000000800 */
[----:B------:R-:W3:Y:S02]  /*0720*/  @!P4 LDS R9, [R2+0x30] ;  /* 0x000030000209c984 */ /* 0x000ee40000000800 */
[----:B------:R-:W4:Y:S02]  /*0730*/  @!P3 LDC.64 R16, c[0x0][0x388] ;  /* 0x0000e200ff10bb82 */ /* 0x000f240000000a00 */
[----:B------:R-:W5:Y:S04]  /*0740*/  @!P3 LDS R6, [R2+0x40] ;  /* 0x000040000206b984 */ /* 0x000f680000000800 */
[----:B------:R-:W5:Y:S02]  /*0750*/  @!P2 LDS R4, [R2+0x50] ;  /* 0x000050000204a984 */ /* 0x000f640000000800 */
[----:B------:R-:W2:Y:S02]  /*0760*/  @!P2 LDC.64 R18, c[0x0][0x388] ;  /* 0x0000e200ff12ab82 */ /* 0x000ea40000000a00 */
[----:B------:R-:W5:Y:S06]  /*0770*/  @!P1 LDS R3, [R2+0x60] ;  /* 0x0000600002039984 */ /* 0x000f6c0000000800 */
[----:B------:R-:W3:Y:S01]  /*0780*/  @!P1 LDC.64 R20, c[0x0][0x388] ;  /* 0x0000e200ff149b82 */ /* 0x000ee20000000a00 */
[----:B0-----:R0:W-:Y:S07]  /*0790*/  @!P0 STG.E desc[UR6][R14.64], R24 ;  /* 0x000000180e008986 */ /* 0x0011ee000c101906 */
[----:B0-----:R-:W0:Y:S01]  /*07a0*/  @!P4 LDC.64 R14, c[0x0][0x388] ;  /* 0x0000e200ff0ecb82 */ /* 0x001e220000000a00 */
[----:B------:R-:W-:-:S04]  /*07b0*/  IADD3 R23, PT, PT, R23, 0x1c, RZ ;  /* 0x0000001c17177810 */ /* 0x000fc80007ffe0ff */
[----:B------:R-:W-:Y:S01]  /*07c0*/  VIMNMX R26, PT, PT, R0, R23, !PT ;  /* 0x00000017001a7248 */ /* 0x000fe20007fe0100 */
[--C-:B------:R-:W-:Y:S02]  /*07d0*/  @!P4 IMAD R5, R5, UR8, R0.reuse ;  /* 0x000000080505cc24 */ /* 0x100fe4000f8e0200 */
[--C-:B------:R-:W-:Y:S01]  /*07e0*/  @!P3 IMAD R7, R7, UR8, R0.reuse ;  /* 0x000000080707bc24 */ /* 0x100fe2000f8e0200 */
[----:B------:R-:W-:Y:S01]  /*07f0*/  ISETP.GE.AND P0, PT, R26, UR8, PT ;  /* 0x000000081a007c0c */ /* 0x000fe2000bf06270 */
[--C-:B------:R-:W-:Y:S02]  /*0800*/  @!P2 IMAD R29, R29, UR8, R0.reuse ;  /* 0x000000081d1dac24 */ /* 0x100fe4000f8e0200 */
[----:B------:R-:W-:Y:S02]  /*0810*/  @!P1 IMAD R27, R27, UR8, R0 ;  /* 0x000000081b1b9c24 */ /* 0x000fe4000f8e0200 */
[----:B----4-:R-:W-:Y:S01]  /*0820*/  @!P3 IMAD.WIDE R16, R7, 0x4, R16 ;  /* 0x000000040710b825 */ /* 0x010fe200078e0210 */
[----:B-1----:R1:W-:Y:S03]  /*0830*/  @!P6 STG.E desc[UR6][R12.64], R8 ;  /* 0x000000080c00e986 */ /* 0x0023e6000c101906 */
[----:B--2---:R-:W-:Y:S01]  /*0840*/  @!P2 IMAD.WIDE R18, R29, 0x4, R18 ;  /* 0x000000041d12a825 */ /* 0x004fe200078e0212 */
[----:B------:R1:W-:Y:S03]  /*0850*/  @!P5 STG.E desc[UR6][R10.64], R22 ;  /* 0x000000160a00d986 */ /* 0x0003e6000c101906 */
[----:B0-----:R-:W-:-:S04]  /*0860*/  @!P4 IMAD.WIDE R14, R5, 0x4, R14 ;  /* 0x00000004050ec825 */ /* 0x001fc800078e020e */
[----:B---3--:R-:W-:Y:S01]  /*0870*/  @!P1 IMAD.WIDE R20, R27, 0x4, R20 ;  /* 0x000000041b149825 */ /* 0x008fe200078e0214 */
[----:B------:R1:W-:Y:S04]  /*0880*/  @!P4 STG.E desc[UR6][R14.64], R9 ;  /* 0x000000090e00c986 */ /* 0x0003e8000c101906 */
[----:B-----5:R1:W-:Y:S04]  /*0890*/  @!P3 STG.E desc[UR6][R16.64], R6 ;  /* 0x000000061000b986 */ /* 0x0203e8000c101906 */
[----:B------:R1:W-:Y:S04]  /*08a0*/  @!P2 STG.E desc[UR6][R18.64], R4 ;  /* 0x000000041200a986 */ /* 0x0003e8000c101906 */
[----:B------:R1:W-:Y:S01]  /*08b0*/  @!P1 STG.E desc[UR6][R20.64], R3 ;  /* 0x0000000314009986 */ /* 0x0003e2000c101906 */
[----:B------:R-:W-:Y:S05]  /*08c0*/  @P0 EXIT ;  /* 0x000000000000094d */ /* 0x000fea0003800000 */
[----:B-1----:R-:W0:Y:S01]  /*08d0*/  LDS R3, [R2+0x70] ;  /* 0x0000700002037984 */ /* 0x002e220000000800 */
[----:B------:R-:W1:Y:S01]  /*08e0*/  LDC.64 R4, c[0x0][0x388] ;  /* 0x0000e200ff047b82 */ /* 0x000e620000000a00 */
[----:B------:R-:W-:-:S04]  /*08f0*/  IMAD R23, R23, UR8, R0 ;  /* 0x0000000817177c24 */ /* 0x000fc8000f8e0200 */
[----:B-1----:R-:W-:-:S05]  /*0900*/  IMAD.WIDE R4, R23, 0x4, R4 ;  /* 0x0000000417047825 */ /* 0x002fca00078e0204 */
[----:B0-----:R-:W-:Y:S01]  /*0910*/  STG.E desc[UR6][R4.64], R3 ;  /* 0x0000000304007986 */ /* 0x001fe2000c101906 */
[----:B------:R-:W-:Y:S05]  /*0920*/  EXIT ;  /* 0x000000000000794d */ /* 0x000fea0003800000 */
.L_x_0:
[----:B------:R-:W-:-:S00]  /*0930*/  BRA `(.L_x_0) ;  /* 0xfffffffc00fc7947 */ /* 0x000fc0000383ffff */
[----:B------:R-:W-:-:S00]  /*0940*/  NOP ;  /* 0x0000000000007918 */ /* 0x000fc00000000000 */
        /* <DEDUP_REMOVED lines=11> */
.L_x_2:


//--------------------- .text._Z14transposeNaivePKiPii --------------------------
	.section	.text._Z14transposeNaivePKiPii,"ax",@progbits
	.align	128
        .global         _Z14transposeNaivePKiPii
        .type           _Z14transposeNaivePKiPii,@function
        .size           _Z14transposeNaivePKiPii,(.L_x_3 - _Z14transposeNaivePKiPii)
        .other          _Z14transposeNaivePKiPii,@"STO_CUDA_ENTRY STV_DEFAULT"
_Z14transposeNaivePKiPii:
.text._Z14transposeNaivePKiPii:
[----:B------:R-:W-:Y:S01]  /*0000*/  LDC R1, c[0x0][0x37c] ;  /* 0x0000df00ff017b82 */ /* 0x000fe20000000800 */
[----:B------:R-:W0:Y:S07]  /*0010*/  S2R R3, SR_TID.Y ;  /* 0x0000000000037919 */ /* 0x000e2e0000002200 */
[----:B------:R-:W0:Y:S01]  /*0020*/  LDC R0, c[0x0][0x364] ;  /* 0x0000d900ff007b82 */ /* 0x000e220000000800 */
[----:B------:R-:W1:Y:S01]  /*0030*/  LDCU UR6, c[0x0][0x390] ;  /* 0x00007200ff0677ac */ /* 0x000e620008000800 */
[----:B------:R-:W2:Y:S06]  /*0040*/  S2R R2, SR_TID.X ;  /* 0x0000000000027919 */ /* 0x000eac0000002100 */
[----:B------:R-:W0:Y:S08]  /*0050*/  S2UR UR4, SR_CTAID.Y ;  /* 0x00000000000479c3 */ /* 0x000e300000002600 */
[----:B------:R-:W2:Y:S08]  /*0060*/  S2UR UR5, SR_CTAID.X ;  /* 0x00000000000579c3 */ /* 0x000eb00000002500 */
[----:B------:R-:W2:Y:S01]  /*0070*/  LDC R7, c[0x0][0x360] ;  /* 0x0000d800ff077b82 */ /* 0x000ea20000000800 */
[----:B0-----:R-:W-:-:S02]  /*0080*/  IMAD R0, R0, UR4, R3 ;  /* 0x0000000400007c24 */ /* 0x001fc4000f8e0203 */
[----:B--2---:R-:W-:-:S05]  /*0090*/  IMAD R7, R7, UR5, R2 ;  /* 0x0000000507077c24 */ /* 0x004fca000f8e0202 */
[----:B------:R-:W-:-:S04]  /*00a0*/  VIMNMX R2, PT, PT, R0, R7, !PT ;  /* 0x0000000700027248 */ /* 0x000fc80007fe0100 */
[----:B-1----:R-:W-:-:S13]  /*00b0*/  ISETP.GE.AND P0, PT, R2, UR6, PT ;  /* 0x0000000602007c0c */ /* 0x002fda000bf06270 */
[----:B------:R-:W-:Y:S05]  /*00c0*/  @P0 EXIT ;  /* 0x000000000000094d */ /* 0x000fea0003800000 */
[----:B------:R-:W0:Y:S01]  /*00d0*/  LDC.64 R2, c[0x0][0x380] ;  /* 0x0000e000ff027b82 */ /* 0x000e220000000a00 */
[----:B------:R-:W1:Y:S01]  /*00e0*/  LDCU.64 UR4, c[0x0][0x358] ;  /* 0x00006b00ff0477ac */ /* 0x000e620008000a00 */
[----:B------:R-:W-:-:S04]  /*00f0*/  IMAD R5, R0, UR6, R7 ;  /* 0x0000000600057c24 */ /* 0x000fc8000f8e0207 */
[----:B0-----:R-:W-:Y:S02]  /*0100*/  IMAD.WIDE R2, R5, 0x4, R2 ;  /* 0x0000000405027825 */ /* 0x001fe400078e0202 */
[----:B------:R-:W0:Y:S04]  /*0110*/  LDC.64 R4, c[0x0][0x388] ;  /* 0x0000e200ff047b82 */ /* 0x000e280000000a00 */
[----:B-1----:R-:W2:Y:S01]  /*0120*/  LDG.E.CONSTANT R3, desc[UR4][R2.64] ;  /* 0x0000000402037981 */ /* 0x002ea2000c1e9900 */
[----:B------:R-:W-:-:S04]  /*0130*/  IMAD R7, R7, UR6, R0 ;  /* 0x0000000607077c24 */ /* 0x000fc8000f8e0200 */
[----:B0-----:R-:W-:-:S05]  /*0140*/  IMAD.WIDE R4, R7, 0x4, R4 ;  /* 0x0000000407047825 */ /* 0x001fca00078e0204 */
[----:B--2---:R-:W-:Y:S01]  /*0150*/  STG.E desc[UR4][R4.64], R3 ;  /* 0x0000000304007986 */ /* 0x004fe2000c101904 */
[----:B------:R-:W-:Y:S05]  /*0160*/  EXIT ;  /* 0x000000000000794d */ /* 0x000fea0003800000 */
.L_x_1:
        /* <DEDUP_REMOVED lines=9> */
.L_x_3:


//--------------------- .nv.shared._Z15transposeSharedPKiPii --------------------------
	.section	.nv.shared._Z15transposeSharedPKiPii,"aw",@nobits
	.sectionflags	@""
	.align	4
.nv.shared._Z15transposeSharedPKiPii:
	.zero		5248


//--------------------- .nv.shared.reserved.0     --------------------------
	.section	.nv.shared.reserved.0,"aw",@nobits
	.weak		__nv_reservedSMEM_offset_0_alias
	.size		__nv_reservedSMEM_offset_0_alias, 0, 64
	.other		__nv_reservedSMEM_offset_0_alias,@"STO_CUDA_RESERVED_SHARED STV_DEFAULT"
__nv_reservedSMEM_offset_0_alias:
	.zero		0
	.zero		64


//--------------------- .nv.constant0._Z15transposeSharedPKiPii --------------------------
	.section	.nv.constant0._Z15transposeSharedPKiPii,"a",@progbits
	.sectionflags	@""
	.align	4
.nv.constant0._Z15transposeSharedPKiPii:
	.zero		916


//--------------------- .nv.constant0._Z14transposeNaivePKiPii --------------------------
	.section	.nv.constant0._Z14transposeNaivePKiPii,"a",@progbits
	.sectionflags	@""
	.align	4
.nv.constant0._Z14transposeNaivePKiPii:
	.zero		916


//--------------------- SYMBOLS --------------------------

	.type		.nv.reservedSmem.offset0,@object
	.size		.nv.reservedSmem.offset0,0x4
	.type		.nv.reservedSmem.cap,@object
	.size		.nv.reservedSmem.cap,0x4
